//
// Generated by NVIDIA NVVM Compiler
//
// Compiler Build ID: CL-36424714
// Cuda compilation tools, release 13.0, V13.0.88
// Based on NVVM 20.0.0
//

.version 9.0
.target sm_100
.address_size 64

	// .globl	_Z8Kernel04PdS_
// _ZZ8Kernel04PdS_E5sdata has been demoted

.visible .entry _Z8Kernel04PdS_(
	.param .u64 .ptr .align 1 _Z8Kernel04PdS__param_0,
	.param .u64 .ptr .align 1 _Z8Kernel04PdS__param_1
)
{
	.reg .pred 	%p<5>;
	.reg .b32 	%r<13>;
	.reg .b64 	%rd<9>;
	.reg .b64 	%fd<6>;
	// demoted variable
	.shared .align 8 .b8 _ZZ8Kernel04PdS_E5sdata[4096];
	ld.param.u64 	%rd2, [_Z8Kernel04PdS__param_0];
	ld.param.u64 	%rd1, [_Z8Kernel04PdS__param_1];
	cvta.to.global.u64 	%rd3, %rd2;
	mov.u32 	%r1, %tid.x;
	mov.u32 	%r2, %ctaid.x;
	mov.u32 	%r12, %ntid.x;
	mad.lo.s32 	%r7, %r2, %r12, %r1;
	mul.wide.u32 	%rd4, %r7, 8;
	add.s64 	%rd5, %rd3, %rd4;
	ld.global.f64 	%fd1, [%rd5];
	shl.b32 	%r8, %r1, 3;
	mov.u32 	%r9, _ZZ8Kernel04PdS_E5sdata;
	add.s32 	%r4, %r9, %r8;
	st.shared.f64 	[%r4], %fd1;
	bar.sync 	0;
	setp.lt.u32 	%p1, %r12, 2;
	@%p1 bra 	$L__BB0_4;
$L__BB0_1:
	shr.u32 	%r6, %r12, 1;
	setp.ge.u32 	%p2, %r1, %r6;
	@%p2 bra 	$L__BB0_3;
	shl.b32 	%r10, %r6, 3;
	add.s32 	%r11, %r4, %r10;
	ld.shared.f64 	%fd2, [%r11];
	ld.shared.f64 	%fd3, [%r4];
	add.f64 	%fd4, %fd2, %fd3;
	st.shared.f64 	[%r4], %fd4;
$L__BB0_3:
	bar.sync 	0;
	setp.gt.u32 	%p3, %r12, 3;
	mov.u32 	%r12, %r6;
	@%p3 bra 	$L__BB0_1;
$L__BB0_4:
	setp.ne.s32 	%p4, %r1, 0;
	@%p4 bra 	$L__BB0_6;
	ld.shared.f64 	%fd5, [_ZZ8Kernel04PdS_E5sdata];
	cvta.to.global.u64 	%rd6, %rd1;
	mul.wide.u32 	%rd7, %r2, 8;
	add.s64 	%rd8, %rd6, %rd7;
	st.global.f64 	[%rd8], %fd5;
$L__BB0_6:
	ret;

}


// ===== COMPILED SASS (sm_100) =====

	.target	sm_100

	.elftype	@"ET_EXEC"


//--------------------- .note.nv.tkinfo           --------------------------
	.section	.note.nv.tkinfo,"",@"SHT_NOTE"
	.sectionflags	@"SHF_NOTE_NV_TKINFO"
	.tkinfo
        /*0018*/ 	.word	0x00000002
        /*0030*/ 	.string	""
        /*0030*/ 	.string	"ptxas"
        /*0030*/ 	.string	"Cuda compilation tools, release 13.0, V13.0.88"
        /*0030*/ 	.string	"Build cuda_13.0.r13.0/compiler.36424714_0"
        /*0030*/ 	.string	"-arch sm_100 -m 64 "



//--------------------- .note.nv.cuinfo           --------------------------
	.section	.note.nv.cuinfo,"",@"SHT_NOTE"
	.sectionflags	@"SHF_NOTE_NV_CUINFO"
        /*0018*/ 	.short	0x0002
        /*001a*/ 	.short	0x0064
        /*001c*/ 	.short	0x0082
	.zero		2


//--------------------- .nv.info                  --------------------------
	.section	.nv.info,"",@"SHT_CUDA_INFO"
	.align	4


	//----- nvinfo : EIATTR_REGCOUNT
	.align		4
        /*0000*/ 	.byte	0x04, 0x2f
        /*0002*/ 	.short	(.L_1 - .L_0)
	.align		4
.L_0:
        /*0004*/ 	.word	index@(_Z8Kernel04PdS_)
        /*0008*/ 	.word	0x0000000d


	//----- nvinfo : EIATTR_FRAME_SIZE
	.align		4
.L_1:
        /*000c*/ 	.byte	0x04, 0x11
        /*000e*/ 	.short	(.L_3 - .L_2)
	.align		4
.L_2:
        /*0010*/ 	.word	index@(_Z8Kernel04PdS_)
        /*0014*/ 	.word	0x00000000


	//----- nvinfo : EIATTR_MIN_STACK_SIZE
	.align		4
.L_3:
        /*0018*/ 	.byte	0x04, 0x12
        /*001a*/ 	.short	(.L_5 - .L_4)
	.align		4
.L_4:
        /*001c*/ 	.word	index@(_Z8Kernel04PdS_)
        /*0020*/ 	.word	0x00000000
.L_5:


//--------------------- .nv.compat                --------------------------
	.section	.nv.compat,"",@"SHT_CUDA_COMPAT_INFO"
	.align	4
        /*0000*/ 	.byte	0x02, 0x09, 0x00, 0x00, 0x02, 0x02, 0x01, 0x00, 0x02, 0x05, 0x05, 0x00, 0x03, 0x07, 0x01, 0x01
        /*0010*/ 	.byte	0x02, 0x03, 0x00, 0x00, 0x02, 0x06, 0x01, 0x00, 0x04, 0x0b, 0x08, 0x00, 0x01, 0x00, 0x00, 0x00
        /*0020*/ 	.byte	0x00, 0x00, 0x00, 0x00


//--------------------- .nv.info._Z8Kernel04PdS_  --------------------------
	.section	.nv.info._Z8Kernel04PdS_,"",@"SHT_CUDA_INFO"
	.sectionflags	@""
	.align	4


	//----- nvinfo : EIATTR_CUDA_API_VERSION
	.align		4
        /*0000*/ 	.byte	0x04, 0x37
        /*0002*/ 	.short	(.L_7 - .L_6)
.L_6:
        /*0004*/ 	.word	0x00000082


	//----- nvinfo : EIATTR_KPARAM_INFO
	.align		4
.L_7:
        /*0008*/ 	.byte	0x04, 0x17
        /*000a*/ 	.short	(.L_9 - .L_8)
.L_8:
        /*000c*/ 	.word	0x00000000
        /*0010*/ 	.short	0x0001
        /*0012*/ 	.short	0x0008
        /*0014*/ 	.byte	0x00, 0xf5, 0x21, 0x00


	//----- nvinfo : EIATTR_KPARAM_INFO
	.align		4
.L_9:
        /*0018*/ 	.byte	0x04, 0x17
        /*001a*/ 	.short	(.L_11 - .L_10)
.L_10:
        /*001c*/ 	.word	0x00000000
        /*0020*/ 	.short	0x0000
        /*0022*/ 	.short	0x0000
        /*0024*/ 	.byte	0x00, 0xf5, 0x21, 0x00


	//----- nvinfo : EIATTR_SPARSE_MMA_MASK
	.align		4
.L_11:
        /*0028*/ 	.byte	0x03, 0x50
        /*002a*/ 	.short	0x0000


	//----- nvinfo : EIATTR_MAXREG_COUNT
	.align		4
        /*002c*/ 	.byte	0x03, 0x1b
        /*002e*/ 	.short	0x00ff


	//----- nvinfo : EIATTR_NUM_BARRIERS
	.align		4
        /*0030*/ 	.byte	0x02, 0x4c
        /*0032*/ 	.byte	0x01
	.zero		1


	//----- nvinfo : EIATTR_MERCURY_ISA_VERSION
	.align		4
        /*0034*/ 	.byte	0x03, 0x5f
        /*0036*/ 	.short	0x0101


	//----- nvinfo : EIATTR_VRC_CTA_INIT_COUNT
	.align		4
        /*0038*/ 	.byte	0x02, 0x4a
	.zero		1
	.zero		1


	//----- nvinfo : EIATTR_EXIT_INSTR_OFFSETS
	.align		4
        /*003c*/ 	.byte	0x04, 0x1c
        /*003e*/ 	.short	(.L_13 - .L_12)


	//   ....[0]....
.L_12:
        /*0040*/ 	.word	0x000001e0


	//   ....[1]....
        /*0044*/ 	.word	0x00000260


	//----- nvinfo : EIATTR_CBANK_PARAM_SIZE
	.align		4
.L_13:
        /*0048*/ 	.byte	0x03, 0x19
        /*004a*/ 	.short	0x0010


	//----- nvinfo : EIATTR_PARAM_CBANK
	.align		4
        /*004c*/ 	.byte	0x04, 0x0a
        /*004e*/ 	.short	(.L_15 - .L_14)
	.align		4
.L_14:
        /*0050*/ 	.word	index@(.nv.constant0._Z8Kernel04PdS_)
        /*0054*/ 	.short	0x0380
        /*0056*/ 	.short	0x0010


	//----- nvinfo : EIATTR_SW_WAR
	.align		4
.L_15:
        /*0058*/ 	.byte	0x04, 0x36
        /*005a*/ 	.short	(.L_17 - .L_16)
.L_16:
        /*005c*/ 	.word	0x00000008
.L_17:


//--------------------- .nv.callgraph             --------------------------
	.section	.nv.callgraph,"",@"SHT_CUDA_CALLGRAPH"
	.align	4
	.sectionentsize	8
	.align		4
        /*0000*/ 	.word	0x00000000
	.align		4
        /*0004*/ 	.word	0xffffffff
	.align		4
        /*0008*/ 	.word	0x00000000
	.align		4
        /*000c*/ 	.word	0xfffffffe
	.align		4
        /*0010*/ 	.word	0x00000000
	.align		4
        /*0014*/ 	.word	0xfffffffd
	.align		4
        /*0018*/ 	.word	0x00000000
	.align		4
        /*001c*/ 	.word	0xfffffffc


//--------------------- .text._Z8Kernel04PdS_     --------------------------
	.section	.text._Z8Kernel04PdS_,"ax",@progbits
	.align	128
        .global         _Z8Kernel04PdS_
        .type           _Z8Kernel04PdS_,@function
        .size           _Z8Kernel04PdS_,(.L_x_3 - _Z8Kernel04PdS_)
        .other          _Z8Kernel04PdS_,@"STO_CUDA_ENTRY STV_DEFAULT"
_Z8Kernel04PdS_:
.text._Z8Kernel04PdS_:
[----:B------:R-:W-:Y:S01]  /*0000*/  LDC R1, c[0x0][0x37c] ;  /* 0x0000df00ff017b82 */ /* 0x000fe20000000800 */
[----:B------:R-:W0:Y:S07]  /*0010*/  S2R R8, SR_TID.X ;  /* 0x0000000000087919 */ /* 0x000e2e0000002100 */
[----:B------:R-:W1:Y:S01]  /*0020*/  LDC.64 R2, c[0x0][0x380] ;  /* 0x0000e000ff027b82 */ /* 0x000e620000000a00 */
[----:B------:R-:W0:Y:S01]  /*0030*/  LDCU UR8, c[0x0][0x360] ;  /* 0x00006c00ff0877ac */ /* 0x000e220008000800 */
[----:B------:R-:W0:Y:S01]  /*0040*/  S2R R9, SR_CTAID.X ;  /* 0x0000000000097919 */ /* 0x000e220000002500 */
[----:B------:R-:W2:Y:S01]  /*0050*/  LDCU.64 UR6, c[0x0][0x358] ;  /* 0x00006b00ff0677ac */ /* 0x000ea20008000a00 */
[----:B0-----:R-:W-:-:S04]  /*0060*/  IMAD R5, R9, UR8, R8 ;  /* 0x0000000809057c24 */ /* 0x001fc8000f8e0208 */
[----:B-1----:R-:W-:-:S06]  /*0070*/  IMAD.WIDE.U32 R2, R5, 0x8, R2 ;  /* 0x0000000805027825 */ /* 0x002fcc00078e0002 */
[----:B--2---:R-:W2:Y:S01]  /*0080*/  LDG.E.64 R2, desc[UR6][R2.64] ;  /* 0x0000000602027981 */ /* 0x004ea2000c1e1b00 */
[----:B------:R-:W0:Y:S01]  /*0090*/  S2UR UR5, SR_CgaCtaId ;  /* 0x00000000000579c3 */ /* 0x000e220000008800 */
[----:B------:R-:W-:Y:S01]  /*00a0*/  UMOV UR4, 0x400 ;  /* 0x0000040000047882 */ /* 0x000fe20000000000 */
[----:B------:R-:W-:Y:S01]  /*00b0*/  UISETP.GE.U32.AND UP0, UPT, UR8, 0x2, UPT ;  /* 0x000000020800788c */ /* 0x000fe2000bf06070 */
[----:B------:R-:W-:Y:S01]  /*00c0*/  ISETP.NE.AND P0, PT, R8, RZ, PT ;  /* 0x000000ff0800720c */ /* 0x000fe20003f05270 */
[----:B0-----:R-:W-:-:S06]  /*00d0*/  ULEA UR4, UR5, UR4, 0x18 ;  /* 0x0000000405047291 */ /* 0x001fcc000f8ec0ff */
[----:B------:R-:W-:-:S05]  /*00e0*/  LEA R7, R8, UR4, 0x3 ;  /* 0x0000000408077c11 */ /* 0x000fca000f8e18ff */
[----:B--2---:R0:W-:Y:S01]  /*00f0*/  STS.64 [R7], R2 ;  /* 0x0000000207007388 */ /* 0x0041e20000000a00 */
[----:B------:R-:W-:Y:S06]  /*0100*/  BAR.SYNC.DEFER_BLOCKING 0x0 ;  /* 0x0000000000007b1d */ /* 0x000fec0000010000 */
[----:B------:R-:W-:Y:S05]  /*0110*/  BRA.U !UP0, `(.L_x_0) ;  /* 0x0000000108307547 */ /* 0x000fea000b800000 */
[----:B------:R-:W-:-:S07]  /*0120*/  IMAD.U32 R0, RZ, RZ, UR8 ;  /* 0x00000008ff007e24 */ /* 0x000fce000f8e00ff */
.L_x_1:
[----:B------:R-:W-:-:S04]  /*0130*/  SHF.R.U32.HI R10, RZ, 0x1, R0 ;  /* 0x00000001ff0a7819 */ /* 0x000fc80000011600 */
[----:B------:R-:W-:-:S13]  /*0140*/  ISETP.GE.U32.AND P1, PT, R8, R10, PT ;  /* 0x0000000a0800720c */ /* 0x000fda0003f26070 */
[----:B------:R-:W-:Y:S01]  /*0150*/  @!P1 LEA R6, R10, R7, 0x3 ;  /* 0x000000070a069211 */ /* 0x000fe200078e18ff */
[----:B------:R-:W-:Y:S04]  /*0160*/  @!P1 LDS.64 R4, [R7] ;  /* 0x0000000007049984 */ /* 0x000fe80000000a00 */
[----:B0-----:R-:W0:Y:S02]  /*0170*/  @!P1 LDS.64 R2, [R6] ;  /* 0x0000000006029984 */ /* 0x001e240000000a00 */
[----:B0-----:R-:W-:-:S07]  /*0180*/  @!P1 DADD R2, R2, R4 ;  /* 0x0000000002029229 */ /* 0x001fce0000000004 */
[----:B------:R1:W-:Y:S01]  /*0190*/  @!P1 STS.64 [R7], R2 ;  /* 0x0000000207009388 */ /* 0x0003e20000000a00 */
[----:B------:R-:W-:Y:S01]  /*01a0*/  BAR.SYNC.DEFER_BLOCKING 0x0 ;  /* 0x0000000000007b1d */ /* 0x000fe20000010000 */
[----:B------:R-:W-:Y:S01]  /*01b0*/  ISETP.GT.U32.AND P1, PT, R0, 0x3, PT ;  /* 0x000000030000780c */ /* 0x000fe20003f24070 */
[----:B------:R-:W-:-:S12]  /*01c0*/  IMAD.MOV.U32 R0, RZ, RZ, R10 ;  /* 0x000000ffff007224 */ /* 0x000fd800078e000a */
[----:B-1----:R-:W-:Y:S05]  /*01d0*/  @P1 BRA `(.L_x_1) ;  /* 0xfffffffc00d41947 */ /* 0x002fea000383ffff */
.L_x_0:
[----:B------:R-:W-:Y:S05]  /*01e0*/  @P0 EXIT ;  /* 0x000000000000094d */ /* 0x000fea0003800000 */
[----:B------:R-:W1:Y:S01]  /*01f0*/  S2UR UR5, SR_CgaCtaId ;  /* 0x00000000000579c3 */ /* 0x000e620000008800 */
[----:B------:R-:W-:-:S07]  /*0200*/  UMOV UR4, 0x400 ;  /* 0x0000040000047882 */ /* 0x000fce0000000000 */
[----:B------:R-:W2:Y:S01]  /*0210*/  LDC.64 R4, c[0x0][0x388] ;  /* 0x0000e200ff047b82 */ /* 0x000ea20000000a00 */
[----:B-1----:R-:W-:Y:S01]  /*0220*/  ULEA UR4, UR5, UR4, 0x18 ;  /* 0x0000000405047291 */ /* 0x002fe2000f8ec0ff */
[----:B--2---:R-:W-:-:S08]  /*0230*/  IMAD.WIDE.U32 R4, R9, 0x8, R4 ;  /* 0x0000000809047825 */ /* 0x004fd000078e0004 */
[----:B0-----:R-:W0:Y:S04]  /*0240*/  LDS.64 R2, [UR4] ;  /* 0x00000004ff027984 */ /* 0x001e280008000a00 */
[----:B0-----:R-:W-:Y:S01]  /*0250*/  STG.E.64 desc[UR6][R4.64], R2 ;  /* 0x0000000204007986 */ /* 0x001fe2000c101b06 */
[----:B------:R-:W-:Y:S05]  /*0260*/  EXIT ;  /* 0x000000000000794d */ /* 0x000fea0003800000 */
.L_x_2:
[----:B------:R-:W-:-:S00]  /*0270*/  BRA `(.L_x_2) ;  /* 0xfffffffc00fc7947 */ /* 0x000fc0000383ffff */
[----:B------:R-:W-:-:S00]  /*0280*/  NOP ;  /* 0x0000000000007918 */ /* 0x000fc00000000000 */
[----:B------:R-:W-:-:S00]  /*0290*/  NOP ;  /* 0x0000000000007918 */ /* 0x000fc00000000000 */
[----:B------:R-:W-:-:S00]  /*02a0*/  NOP ;  /* 0x0000000000007918 */ /* 0x000fc00000000000 */
[----:B------:R-:W-:-:S00]  /*02b0*/  NOP ;  /* 0x0000000000007918 */ /* 0x000fc00000000000 */
[----:B------:R-:W-:-:S00]  /*02c0*/  NOP ;  /* 0x0000000000007918 */ /* 0x000fc00000000000 */
[----:B------:R-:W-:-:S00]  /*02d0*/  NOP ;  /* 0x0000000000007918 */ /* 0x000fc00000000000 */
[----:B------:R-:W-:-:S00]  /*02e0*/  NOP ;  /* 0x0000000000007918 */ /* 0x000fc00000000000 */
[----:B------:R-:W-:-:S00]  /*02f0*/  NOP ;  /* 0x0000000000007918 */ /* 0x000fc00000000000 */
.L_x_3:


//--------------------- .nv.shared._Z8Kernel04PdS_ --------------------------
	.section	.nv.shared._Z8Kernel04PdS_,"aw",@nobits
	.sectionflags	@""
	.align	8
.nv.shared._Z8Kernel04PdS_:
	.zero		5120


//--------------------- .nv.shared.reserved.0     --------------------------
	.section	.nv.shared.reserved.0,"aw",@nobits
	.weak		__nv_reservedSMEM_offset_0_alias
	.size		__nv_reservedSMEM_offset_0_alias, 0, 64
	.other		__nv_reservedSMEM_offset_0_alias,@"STO_CUDA_RESERVED_SHARED STV_DEFAULT"
__nv_reservedSMEM_offset_0_alias:
	.zero		0
	.zero		64


//--------------------- .nv.constant0._Z8Kernel04PdS_ --------------------------
	.section	.nv.constant0._Z8Kernel04PdS_,"a",@progbits
	.sectionflags	@""
	.align	4
.nv.constant0._Z8Kernel04PdS_:
	.zero		912


//--------------------- SYMBOLS --------------------------

	.type		.nv.reservedSmem.offset0,@object
	.size		.nv.reservedSmem.offset0,0x4
	.type		.nv.reservedSmem.cap,@object
	.size		.nv.reservedSmem.cap,0x4
